//
// Generated by NVIDIA NVVM Compiler
//
// Compiler Build ID: CL-36424714
// Cuda compilation tools, release 13.0, V13.0.88
// Based on NVVM 20.0.0
//

.version 9.0
.target sm_100
.address_size 64

	// .globl	_Z8DNA_funcPiS_i

.visible .entry _Z8DNA_funcPiS_i(
	.param .u64 .ptr .align 1 _Z8DNA_funcPiS_i_param_0,
	.param .u64 .ptr .align 1 _Z8DNA_funcPiS_i_param_1,
	.param .u32 _Z8DNA_funcPiS_i_param_2
)
{
	.reg .pred 	%p<13>;
	.reg .b32 	%r<12>;
	.reg .b64 	%rd<17>;

	ld.param.u64 	%rd2, [_Z8DNA_funcPiS_i_param_0];
	ld.param.u64 	%rd3, [_Z8DNA_funcPiS_i_param_1];
	ld.param.u32 	%r2, [_Z8DNA_funcPiS_i_param_2];
	cvta.to.global.u64 	%rd1, %rd3;
	mov.u32 	%r3, %ctaid.x;
	mov.u32 	%r4, %ntid.x;
	mov.u32 	%r5, %tid.x;
	mad.lo.s32 	%r1, %r3, %r4, %r5;
	setp.ge.s32 	%p1, %r1, %r2;
	@%p1 bra 	$L__BB0_16;
	cvta.to.global.u64 	%rd4, %rd2;
	mul.wide.s32 	%rd5, %r1, 4;
	add.s64 	%rd6, %rd4, %rd5;
	ld.global.u32 	%r6, [%rd6];
	setp.gt.s32 	%p2, %r6, 96;
	@%p2 bra 	$L__BB0_8;
	setp.gt.s32 	%p8, %r6, 70;
	@%p8 bra 	$L__BB0_5;
	setp.eq.s32 	%p11, %r6, 65;
	@%p11 bra 	$L__BB0_17;
	setp.eq.s32 	%p12, %r6, 67;
	@%p12 bra 	$L__BB0_11;
	bra.uni 	$L__BB0_7;
$L__BB0_5:
	setp.eq.s32 	%p9, %r6, 71;
	@%p9 bra 	$L__BB0_15;
	setp.eq.s32 	%p10, %r6, 84;
	@%p10 bra 	$L__BB0_14;
$L__BB0_7:
	add.s64 	%rd16, %rd1, %rd5;
	mov.b32 	%r11, 78;
	st.global.u32 	[%rd16], %r11;
	bra.uni 	$L__BB0_16;
$L__BB0_8:
	setp.gt.s32 	%p3, %r6, 102;
	@%p3 bra 	$L__BB0_12;
	setp.eq.s32 	%p6, %r6, 97;
	@%p6 bra 	$L__BB0_17;
	setp.eq.s32 	%p7, %r6, 99;
	@%p7 bra 	$L__BB0_11;
	bra.uni 	$L__BB0_7;
$L__BB0_11:
	add.s64 	%rd12, %rd1, %rd5;
	mov.b32 	%r9, 71;
	st.global.u32 	[%rd12], %r9;
	bra.uni 	$L__BB0_16;
$L__BB0_12:
	setp.eq.s32 	%p4, %r6, 103;
	@%p4 bra 	$L__BB0_15;
	setp.eq.s32 	%p5, %r6, 116;
	@%p5 bra 	$L__BB0_14;
	bra.uni 	$L__BB0_7;
$L__BB0_14:
	add.s64 	%rd8, %rd1, %rd5;
	mov.b32 	%r7, 65;
	st.global.u32 	[%rd8], %r7;
	bra.uni 	$L__BB0_16;
$L__BB0_15:
	add.s64 	%rd10, %rd1, %rd5;
	mov.b32 	%r8, 67;
	st.global.u32 	[%rd10], %r8;
$L__BB0_16:
	ret;
$L__BB0_17:
	add.s64 	%rd14, %rd1, %rd5;
	mov.b32 	%r10, 84;
	st.global.u32 	[%rd14], %r10;
	bra.uni 	$L__BB0_16;

}


// ===== COMPILED SASS (sm_100) =====

	.target	sm_100

	.elftype	@"ET_EXEC"


//--------------------- .note.nv.tkinfo           --------------------------
	.section	.note.nv.tkinfo,"",@"SHT_NOTE"
	.sectionflags	@"SHF_NOTE_NV_TKINFO"
	.tkinfo
        /*0018*/ 	.word	0x00000002
        /*0030*/ 	.string	""
        /*0030*/ 	.string	"ptxas"
        /*0030*/ 	.string	"Cuda compilation tools, release 13.0, V13.0.88"
        /*0030*/ 	.string	"Build cuda_13.0.r13.0/compiler.36424714_0"
        /*0030*/ 	.string	"-arch sm_100 -m 64 "



//--------------------- .note.nv.cuinfo           --------------------------
	.section	.note.nv.cuinfo,"",@"SHT_NOTE"
	.sectionflags	@"SHF_NOTE_NV_CUINFO"
        /*0018*/ 	.short	0x0002
        /*001a*/ 	.short	0x0064
        /*001c*/ 	.short	0x0082
	.zero		2


//--------------------- .nv.info                  --------------------------
	.section	.nv.info,"",@"SHT_CUDA_INFO"
	.align	4


	//----- nvinfo : EIATTR_REGCOUNT
	.align		4
        /*0000*/ 	.byte	0x04, 0x2f
        /*0002*/ 	.short	(.L_1 - .L_0)
	.align		4
.L_0:
        /*0004*/ 	.word	index@(_Z8DNA_funcPiS_i)
        /*0008*/ 	.word	0x00000008


	//----- nvinfo : EIATTR_FRAME_SIZE
	.align		4
.L_1:
        /*000c*/ 	.byte	0x04, 0x11
        /*000e*/ 	.short	(.L_3 - .L_2)
	.align		4
.L_2:
        /*0010*/ 	.word	index@(_Z8DNA_funcPiS_i)
        /*0014*/ 	.word	0x00000000


	//----- nvinfo : EIATTR_MIN_STACK_SIZE
	.align		4
.L_3:
        /*0018*/ 	.byte	0x04, 0x12
        /*001a*/ 	.short	(.L_5 - .L_4)
	.align		4
.L_4:
        /*001c*/ 	.word	index@(_Z8DNA_funcPiS_i)
        /*0020*/ 	.word	0x00000000
.L_5:


//--------------------- .nv.compat                --------------------------
	.section	.nv.compat,"",@"SHT_CUDA_COMPAT_INFO"
	.align	4
        /*0000*/ 	.byte	0x02, 0x09, 0x00, 0x00, 0x02, 0x02, 0x01, 0x00, 0x02, 0x05, 0x05, 0x00, 0x03, 0x07, 0x01, 0x01
        /*0010*/ 	.byte	0x02, 0x03, 0x00, 0x00, 0x02, 0x06, 0x01, 0x00, 0x04, 0x0b, 0x08, 0x00, 0x09, 0x00, 0x00, 0x00
        /*0020*/ 	.byte	0x00, 0x00, 0x00, 0x00


//--------------------- .nv.info._Z8DNA_funcPiS_i --------------------------
	.section	.nv.info._Z8DNA_funcPiS_i,"",@"SHT_CUDA_INFO"
	.sectionflags	@""
	.align	4


	//----- nvinfo : EIATTR_CUDA_API_VERSION
	.align		4
        /*0000*/ 	.byte	0x04, 0x37
        /*0002*/ 	.short	(.L_7 - .L_6)
.L_6:
        /*0004*/ 	.word	0x00000082


	//----- nvinfo : EIATTR_KPARAM_INFO
	.align		4
.L_7:
        /*0008*/ 	.byte	0x04, 0x17
        /*000a*/ 	.short	(.L_9 - .L_8)
.L_8:
        /*000c*/ 	.word	0x00000000
        /*0010*/ 	.short	0x0002
        /*0012*/ 	.short	0x0010
        /*0014*/ 	.byte	0x00, 0xf0, 0x11, 0x00


	//----- nvinfo : EIATTR_KPARAM_INFO
	.align		4
.L_9:
        /*0018*/ 	.byte	0x04, 0x17
        /*001a*/ 	.short	(.L_11 - .L_10)
.L_10:
        /*001c*/ 	.word	0x00000000
        /*0020*/ 	.short	0x0001
        /*0022*/ 	.short	0x0008
        /*0024*/ 	.byte	0x00, 0xf5, 0x21, 0x00


	//----- nvinfo : EIATTR_KPARAM_INFO
	.align		4
.L_11:
        /*0028*/ 	.byte	0x04, 0x17
        /*002a*/ 	.short	(.L_13 - .L_12)
.L_12:
        /*002c*/ 	.word	0x00000000
        /*0030*/ 	.short	0x0000
        /*0032*/ 	.short	0x0000
        /*0034*/ 	.byte	0x00, 0xf5, 0x21, 0x00


	//----- nvinfo : EIATTR_SPARSE_MMA_MASK
	.align		4
.L_13:
        /*0038*/ 	.byte	0x03, 0x50
        /*003a*/ 	.short	0x0000


	//----- nvinfo : EIATTR_MAXREG_COUNT
	.align		4
        /*003c*/ 	.byte	0x03, 0x1b
        /*003e*/ 	.short	0x00ff


	//----- nvinfo : EIATTR_MERCURY_ISA_VERSION
	.align		4
        /*0040*/ 	.byte	0x03, 0x5f
        /*0042*/ 	.short	0x0101


	//----- nvinfo : EIATTR_VRC_CTA_INIT_COUNT
	.align		4
        /*0044*/ 	.byte	0x02, 0x4a
	.zero		1
	.zero		1


	//----- nvinfo : EIATTR_EXIT_INSTR_OFFSETS
	.align		4
        /*0048*/ 	.byte	0x04, 0x1c
        /*004a*/ 	.short	(.L_15 - .L_14)


	//   ....[0]....
.L_14:
        /*004c*/ 	.word	0x00000070


	//   ....[1]....
        /*0050*/ 	.word	0x00000280


	//   ....[2]....
        /*0054*/ 	.word	0x000002d0


	//   ....[3]....
        /*0058*/ 	.word	0x00000360


	//   ....[4]....
        /*005c*/ 	.word	0x000003b0


	//   ....[5]....
        /*0060*/ 	.word	0x00000410


	//----- nvinfo : EIATTR_INDIRECT_BRANCH_TARGETS
	.align		4
.L_15:
        /*0064*/ 	.byte	0x04, 0x34
        /*0066*/ 	.short	(.L_17 - .L_16)


	//   ....[0]....
.L_16:
        /*0068*/ 	.word	.L_x_8@srel
        /*006c*/ 	.short	0x0
        /*006e*/ 	.short	0x0
        /*0070*/ 	.word	0x4
        /*0074*/ 	.word	.L_x_9@srel
        /*0078*/ 	.word	.L_x_5@srel
        /*007c*/ 	.word	.L_x_11@srel
        /*0080*/ 	.word	.L_x_5@srel


	//   ....[1]....
        /* <DEDUP_REMOVED lines=8> */


	//----- nvinfo : EIATTR_CRS_STACK_SIZE
	.align		4
.L_17:
        /*00a0*/ 	.byte	0x04, 0x1e
        /*00a2*/ 	.short	(.L_19 - .L_18)
.L_18:
        /*00a4*/ 	.word	0x00000000


	//----- nvinfo : EIATTR_CBANK_PARAM_SIZE
	.align		4
.L_19:
        /*00a8*/ 	.byte	0x03, 0x19
        /*00aa*/ 	.short	0x0014


	//----- nvinfo : EIATTR_PARAM_CBANK
	.align		4
        /*00ac*/ 	.byte	0x04, 0x0a
        /*00ae*/ 	.short	(.L_21 - .L_20)
	.align		4
.L_20:
        /*00b0*/ 	.word	index@(.nv.constant0._Z8DNA_funcPiS_i)
        /*00b4*/ 	.short	0x0380
        /*00b6*/ 	.short	0x0014


	//----- nvinfo : EIATTR_SW_WAR
	.align		4
.L_21:
        /*00b8*/ 	.byte	0x04, 0x36
        /*00ba*/ 	.short	(.L_23 - .L_22)
.L_22:
        /*00bc*/ 	.word	0x00000008
.L_23:


//--------------------- .nv.callgraph             --------------------------
	.section	.nv.callgraph,"",@"SHT_CUDA_CALLGRAPH"
	.align	4
	.sectionentsize	8
	.align		4
        /*0000*/ 	.word	0x00000000
	.align		4
        /*0004*/ 	.word	0xffffffff
	.align		4
        /*0008*/ 	.word	0x00000000
	.align		4
        /*000c*/ 	.word	0xfffffffe
	.align		4
        /*0010*/ 	.word	0x00000000
	.align		4
        /*0014*/ 	.word	0xfffffffd
	.align		4
        /*0018*/ 	.word	0x00000000
	.align		4
        /*001c*/ 	.word	0xfffffffc


//--------------------- .nv.constant2._Z8DNA_funcPiS_i --------------------------
	.section	.nv.constant2._Z8DNA_funcPiS_i,"a",@progbits
	.sectionflags	@""
	.align	4
.nv.constant2._Z8DNA_funcPiS_i:
        /*0000*/ 	.byte	0x90, 0x02, 0x00, 0x00, 0x20, 0x03, 0x00, 0x00, 0x40, 0x02, 0x00, 0x00, 0x20, 0x03, 0x00, 0x00
        /*0010*/ 	.byte	0x90, 0x02, 0x00, 0x00, 0x20, 0x03, 0x00, 0x00, 0x40, 0x02, 0x00, 0x00, 0x20, 0x03, 0x00, 0x00


//--------------------- .text._Z8DNA_funcPiS_i    --------------------------
	.section	.text._Z8DNA_funcPiS_i,"ax",@progbits
	.align	128
        .global         _Z8DNA_funcPiS_i
        .type           _Z8DNA_funcPiS_i,@function
        .size           _Z8DNA_funcPiS_i,(.L_x_18 - _Z8DNA_funcPiS_i)
        .other          _Z8DNA_funcPiS_i,@"STO_CUDA_ENTRY STV_DEFAULT"
_Z8DNA_funcPiS_i:
.text._Z8DNA_funcPiS_i:
[----:B------:R-:W-:Y:S01]  /*0000*/  LDC R1, c[0x0][0x37c] ;  /* 0x0000df00ff017b82 */ /* 0x000fe20000000800 */
[----:B------:R-:W0:Y:S07]  /*0010*/  S2R R3, SR_TID.X ;  /* 0x0000000000037919 */ /* 0x000e2e0000002100 */
[----:B------:R-:W0:Y:S01]  /*0020*/  S2UR UR4, SR_CTAID.X ;  /* 0x00000000000479c3 */ /* 0x000e220000002500 */
[----:B------:R-:W1:Y:S07]  /*0030*/  LDCU UR5, c[0x0][0x390] ;  /* 0x00007200ff0577ac */ /* 0x000e6e0008000800 */
[----:B------:R-:W0:Y:S02]  /*0040*/  LDC R0, c[0x0][0x360] ;  /* 0x0000d800ff007b82 */ /* 0x000e240000000800 */
[----:B0-----:R-:W-:-:S05]  /*0050*/  IMAD R0, R0, UR4, R3 ;  /* 0x0000000400007c24 */ /* 0x001fca000f8e0203 */
[----:B-1----:R-:W-:-:S13]  /*0060*/  ISETP.GE.AND P0, PT, R0, UR5, PT ;  /* 0x0000000500007c0c */ /* 0x002fda000bf06270 */
[----:B------:R-:W-:Y:S05]  /*0070*/  @P0 EXIT ;  /* 0x000000000000094d */ /* 0x000fea0003800000 */
[----:B------:R-:W0:Y:S01]  /*0080*/  LDC.64 R2, c[0x0][0x380] ;  /* 0x0000e000ff027b82 */ /* 0x000e220000000a00 */
[----:B------:R-:W1:Y:S01]  /*0090*/  LDCU.64 UR4, c[0x0][0x358] ;  /* 0x00006b00ff0477ac */ /* 0x000e620008000a00 */
[----:B0-----:R-:W-:-:S06]  /*00a0*/  IMAD.WIDE R2, R0, 0x4, R2 ;  /* 0x0000000400027825 */ /* 0x001fcc00078e0202 */
[----:B-1----:R-:W2:Y:S01]  /*00b0*/  LDG.E R2, desc[UR4][R2.64] ;  /* 0x0000000402027981 */ /* 0x002ea2000c1e1900 */
[----:B------:R-:W-:Y:S01]  /*00c0*/  BSSY.RECONVERGENT B0, `(.L_x_0) ;  /* 0x0000030000007945 */ /* 0x000fe20003800200 */
[----:B--2---:R-:W-:-:S13]  /*00d0*/  ISETP.GT.AND P0, PT, R2, 0x60, PT ;  /* 0x000000600200780c */ /* 0x004fda0003f04270 */
[----:B------:R-:W-:Y:S05]  /*00e0*/  @P0 BRA `(.L_x_1) ;  /* 0x0000000000340947 */ /* 0x000fea0003800000 */
[----:B------:R-:W-:-:S13]  /*00f0*/  ISETP.GT.AND P0, PT, R2, 0x46, PT ;  /* 0x000000460200780c */ /* 0x000fda0003f04270 */
[----:B------:R-:W-:Y:S05]  /*0100*/  @P0 BRA `(.L_x_2) ;  /* 0x0000000000180947 */ /* 0x000fea0003800000 */
[----:B------:R-:W-:-:S05]  /*0110*/  IMAD.MOV.U32 R3, RZ, RZ, -0x41 ;  /* 0xffffffbfff037424 */ /* 0x000fca00078e00ff */
[----:B------:R-:W-:-:S05]  /*0120*/  VIADDMNMX.U32 R2, R2, R3, 0x3, PT ;  /* 0x0000000302027446 */ /* 0x000fca0003800003 */
[----:B------:R-:W-:-:S04]  /*0130*/  IMAD.SHL.U32 R4, R2, 0x4, RZ ;  /* 0x0000000402047824 */ /* 0x000fc800078e00ff */
[----:B------:R-:W0:Y:S02]  /*0140*/  LDC R2, c[0x2][R4] ;  /* 0x0080000004027b82 */ /* 0x000e240000000800 */
[----:B0-----:R-:W-:-:S04]  /*0150*/  SHF.R.S32.HI R3, RZ, 0x1f, R2 ;  /* 0x0000001fff037819 */ /* 0x001fc80000011402 */
.L_x_8:
[----:B------:R-:W-:Y:S05]  /*0160*/  BRX R2 -0x170                                  (*"BRANCH_TARGETS .L_x_9,.L_x_5,.L_x_11"*) ;  /* 0xfffffffc02a47949 */ /* 0x000fea000383ffff */
.L_x_2:
[----:B------:R-:W-:-:S13]  /*0170*/  ISETP.NE.AND P0, PT, R2, 0x47, PT ;  /* 0x000000470200780c */ /* 0x000fda0003f05270 */
[----:B------:R-:W-:Y:S05]  /*0180*/  @!P0 BRA `(.L_x_3) ;  /* 0x00000000008c8947 */ /* 0x000fea0003800000 */
[----:B------:R-:W-:-:S13]  /*0190*/  ISETP.NE.AND P0, PT, R2, 0x54, PT ;  /* 0x000000540200780c */ /* 0x000fda0003f05270 */
[----:B------:R-:W-:Y:S05]  /*01a0*/  @!P0 BRA `(.L_x_4) ;  /* 0x0000000000708947 */ /* 0x000fea0003800000 */
[----:B------:R-:W-:Y:S05]  /*01b0*/  BRA `(.L_x_5) ;  /* 0x0000000000587947 */ /* 0x000fea0003800000 */
.L_x_1:
[----:B------:R-:W-:-:S13]  /*01c0*/  ISETP.GT.AND P0, PT, R2, 0x66, PT ;  /* 0x000000660200780c */ /* 0x000fda0003f04270 */
[----:B------:R-:W-:Y:S05]  /*01d0*/  @P0 BRA `(.L_x_6) ;  /* 0x0000000000400947 */ /* 0x000fea0003800000 */
[----:B------:R-:W-:-:S05]  /*01e0*/  IMAD.MOV.U32 R3, RZ, RZ, -0x61 ;  /* 0xffffff9fff037424 */ /* 0x000fca00078e00ff */
[----:B------:R-:W-:-:S04]  /*01f0*/  VIADDMNMX.U32 R2, R2, R3, 0x3, PT ;  /* 0x0000000302027446 */ /* 0x000fc80003800003 */
[----:B------:R-:W-:-:S04]  /*0200*/  SHF.L.U32 R4, R2, 0x2, RZ ;  /* 0x0000000202047819 */ /* 0x000fc800000006ff */
[----:B------:R-:W0:Y:S02]  /*0210*/  LDC R2, c[0x2][R4+0x10] ;  /* 0x0080040004027b82 */ /* 0x000e240000000800 */
[----:B0-----:R-:W-:-:S04]  /*0220*/  SHF.R.S32.HI R3, RZ, 0x1f, R2 ;  /* 0x0000001fff037819 */ /* 0x001fc80000011402 */
.L_x_13:
[----:B------:R-:W-:Y:S05]  /*0230*/  BRX R2 -0x240                                  (*"BRANCH_TARGETS .L_x_9,.L_x_5,.L_x_11"*) ;  /* 0xfffffffc02707949 */ /* 0x000fea000383ffff */
.L_x_11:
[----:B------:R-:W0:Y:S01]  /*0240*/  LDC.64 R2, c[0x0][0x388] ;  /* 0x0000e200ff027b82 */ /* 0x000e220000000a00 */
[----:B------:R-:W-:Y:S02]  /*0250*/  IMAD.MOV.U32 R5, RZ, RZ, 0x47 ;  /* 0x00000047ff057424 */ /* 0x000fe400078e00ff */
[----:B0-----:R-:W-:-:S05]  /*0260*/  IMAD.WIDE R2, R0, 0x4, R2 ;  /* 0x0000000400027825 */ /* 0x001fca00078e0202 */
[----:B------:R-:W-:Y:S01]  /*0270*/  STG.E desc[UR4][R2.64], R5 ;  /* 0x0000000502007986 */ /* 0x000fe2000c101904 */
[----:B------:R-:W-:Y:S05]  /*0280*/  EXIT ;  /* 0x000000000000794d */ /* 0x000fea0003800000 */
.L_x_9:
[----:B------:R-:W0:Y:S01]  /*0290*/  LDC.64 R2, c[0x0][0x388] ;  /* 0x0000e200ff027b82 */ /* 0x000e220000000a00 */
[----:B------:R-:W-:Y:S02]  /*02a0*/  IMAD.MOV.U32 R5, RZ, RZ, 0x54 ;  /* 0x00000054ff057424 */ /* 0x000fe400078e00ff */
[----:B0-----:R-:W-:-:S05]  /*02b0*/  IMAD.WIDE R2, R0, 0x4, R2 ;  /* 0x0000000400027825 */ /* 0x001fca00078e0202 */
[----:B------:R-:W-:Y:S01]  /*02c0*/  STG.E desc[UR4][R2.64], R5 ;  /* 0x0000000502007986 */ /* 0x000fe2000c101904 */
[----:B------:R-:W-:Y:S05]  /*02d0*/  EXIT ;  /* 0x000000000000794d */ /* 0x000fea0003800000 */
.L_x_6:
[----:B------:R-:W-:-:S13]  /*02e0*/  ISETP.NE.AND P0, PT, R2, 0x67, PT ;  /* 0x000000670200780c */ /* 0x000fda0003f05270 */
[----:B------:R-:W-:Y:S05]  /*02f0*/  @!P0 BRA `(.L_x_3) ;  /* 0x0000000000308947 */ /* 0x000fea0003800000 */
[----:B------:R-:W-:-:S13]  /*0300*/  ISETP.NE.AND P0, PT, R2, 0x74, PT ;  /* 0x000000740200780c */ /* 0x000fda0003f05270 */
[----:B------:R-:W-:Y:S05]  /*0310*/  @!P0 BRA `(.L_x_4) ;  /* 0x0000000000148947 */ /* 0x000fea0003800000 */
.L_x_5:
[----:B------:R-:W0:Y:S01]  /*0320*/  LDC.64 R2, c[0x0][0x388] ;  /* 0x0000e200ff027b82 */ /* 0x000e220000000a00 */
[----:B------:R-:W-:Y:S02]  /*0330*/  HFMA2 R5, -RZ, RZ, 0, 4.64916229248046875e-06 ;  /* 0x0000004eff057431 */ /* 0x000fe400000001ff */
[----:B0-----:R-:W-:-:S05]  /*0340*/  IMAD.WIDE R2, R0, 0x4, R2 ;  /* 0x0000000400027825 */ /* 0x001fca00078e0202 */
[----:B------:R-:W-:Y:S01]  /*0350*/  STG.E desc[UR4][R2.64], R5 ;  /* 0x0000000502007986 */ /* 0x000fe2000c101904 */
[----:B------:R-:W-:Y:S05]  /*0360*/  EXIT ;  /* 0x000000000000794d */ /* 0x000fea0003800000 */
.L_x_4:
[----:B------:R-:W0:Y:S01]  /*0370*/  LDC.64 R2, c[0x0][0x388] ;  /* 0x0000e200ff027b82 */ /* 0x000e220000000a00 */
[----:B------:R-:W-:Y:S02]  /*0380*/  IMAD.MOV.U32 R5, RZ, RZ, 0x41 ;  /* 0x00000041ff057424 */ /* 0x000fe400078e00ff */
[----:B0-----:R-:W-:-:S05]  /*0390*/  IMAD.WIDE R2, R0, 0x4, R2 ;  /* 0x0000000400027825 */ /* 0x001fca00078e0202 */
[----:B------:R-:W-:Y:S01]  /*03a0*/  STG.E desc[UR4][R2.64], R5 ;  /* 0x0000000502007986 */ /* 0x000fe2000c101904 */
[----:B------:R-:W-:Y:S05]  /*03b0*/  EXIT ;  /* 0x000000000000794d */ /* 0x000fea0003800000 */
.L_x_3:
[----:B------:R-:W-:Y:S05]  /*03c0*/  BSYNC.RECONVERGENT B0 ;  /* 0x0000000000007941 */ /* 0x000fea0003800200 */
.L_x_0:
[----:B------:R-:W0:Y:S01]  /*03d0*/  LDC.64 R2, c[0x0][0x388] ;  /* 0x0000e200ff027b82 */ /* 0x000e220000000a00 */
[----:B------:R-:W-:Y:S01]  /*03e0*/  MOV R5, 0x43 ;  /* 0x0000004300057802 */ /* 0x000fe20000000f00 */
[----:B0-----:R-:W-:-:S05]  /*03f0*/  IMAD.WIDE R2, R0, 0x4, R2 ;  /* 0x0000000400027825 */ /* 0x001fca00078e0202 */
[----:B------:R-:W-:Y:S01]  /*0400*/  STG.E desc[UR4][R2.64], R5 ;  /* 0x0000000502007986 */ /* 0x000fe2000c101904 */
[----:B------:R-:W-:Y:S05]  /*0410*/  EXIT ;  /* 0x000000000000794d */ /* 0x000fea0003800000 */
.L_x_7:
[----:B------:R-:W-:-:S00]  /*0420*/  BRA `(.L_x_7) ;  /* 0xfffffffc00fc7947 */ /* 0x000fc0000383ffff */
[----:B------:R-:W-:-:S00]  /*0430*/  NOP ;  /* 0x0000000000007918 */ /* 0x000fc00000000000 */
        /* <DEDUP_REMOVED lines=12> */
.L_x_18:


//--------------------- .nv.shared.reserved.0     --------------------------
	.section	.nv.shared.reserved.0,"aw",@nobits
	.weak		__nv_reservedSMEM_offset_0_alias
	.size		__nv_reservedSMEM_offset_0_alias, 0, 64
	.other		__nv_reservedSMEM_offset_0_alias,@"STO_CUDA_RESERVED_SHARED STV_DEFAULT"
__nv_reservedSMEM_offset_0_alias:
	.zero		0
	.zero		64


//--------------------- .nv.constant0._Z8DNA_funcPiS_i --------------------------
	.section	.nv.constant0._Z8DNA_funcPiS_i,"a",@progbits
	.sectionflags	@""
	.align	4
.nv.constant0._Z8DNA_funcPiS_i:
	.zero		916


//--------------------- SYMBOLS --------------------------

	.type		.nv.reservedSmem.offset0,@object
	.size		.nv.reservedSmem.offset0,0x4
